//
// Generated by NVIDIA NVVM Compiler
//
// Compiler Build ID: CL-36424714
// Cuda compilation tools, release 13.0, V13.0.88
// Based on NVVM 20.0.0
//

.version 9.0
.target sm_100
.address_size 64

	// .globl	_Z16fillHistogramGPUPfPi
// _ZZ16fillHistogramGPUPfPiE15histogramShared has been demoted

.visible .entry _Z16fillHistogramGPUPfPi(
	.param .u64 .ptr .align 1 _Z16fillHistogramGPUPfPi_param_0,
	.param .u64 .ptr .align 1 _Z16fillHistogramGPUPfPi_param_1
)
{
	.reg .pred 	%p<4>;
	.reg .b32 	%r<17>;
	.reg .b32 	%f<3>;
	.reg .b64 	%rd<9>;
	// demoted variable
	.shared .align 4 .b8 _ZZ16fillHistogramGPUPfPiE15histogramShared[40];
	ld.param.u64 	%rd1, [_Z16fillHistogramGPUPfPi_param_0];
	ld.param.u64 	%rd2, [_Z16fillHistogramGPUPfPi_param_1];
	mov.u32 	%r1, %tid.x;
	setp.gt.u32 	%p1, %r1, 9;
	shl.b32 	%r4, %r1, 2;
	mov.u32 	%r5, _ZZ16fillHistogramGPUPfPiE15histogramShared;
	add.s32 	%r2, %r5, %r4;
	@%p1 bra 	$L__BB0_2;
	mov.b32 	%r6, 0;
	st.shared.u32 	[%r2], %r6;
$L__BB0_2:
	bar.sync 	0;
	mov.u32 	%r7, %ctaid.x;
	mov.u32 	%r8, %ntid.x;
	mad.lo.s32 	%r3, %r7, %r8, %r1;
	setp.gt.s32 	%p2, %r3, 2147482;
	@%p2 bra 	$L__BB0_4;
	cvta.to.global.u64 	%rd3, %rd1;
	mul.wide.s32 	%rd4, %r3, 4;
	add.s64 	%rd5, %rd3, %rd4;
	ld.global.f32 	%f1, [%rd5];
	div.rn.f32 	%f2, %f1, 0f41200000;
	cvt.rzi.s32.f32 	%r9, %f2;
	min.s32 	%r10, %r9, 9;
	shl.b32 	%r11, %r10, 2;
	add.s32 	%r13, %r5, %r11;
	atom.shared.add.u32 	%r14, [%r13], 1;
$L__BB0_4:
	setp.gt.u32 	%p3, %r1, 9;
	bar.sync 	0;
	@%p3 bra 	$L__BB0_6;
	cvta.to.global.u64 	%rd6, %rd2;
	mul.wide.u32 	%rd7, %r1, 4;
	add.s64 	%rd8, %rd6, %rd7;
	ld.shared.u32 	%r15, [%r2];
	atom.global.add.u32 	%r16, [%rd8], %r15;
$L__BB0_6:
	ret;

}


// ===== COMPILED SASS (sm_100) =====

	.target	sm_100

	.elftype	@"ET_EXEC"


//--------------------- .note.nv.tkinfo           --------------------------
	.section	.note.nv.tkinfo,"",@"SHT_NOTE"
	.sectionflags	@"SHF_NOTE_NV_TKINFO"
	.tkinfo
        /*0018*/ 	.word	0x00000002
        /*0030*/ 	.string	""
        /*0030*/ 	.string	"ptxas"
        /*0030*/ 	.string	"Cuda compilation tools, release 13.0, V13.0.88"
        /*0030*/ 	.string	"Build cuda_13.0.r13.0/compiler.36424714_0"
        /*0030*/ 	.string	"-arch sm_100 -m 64 "



//--------------------- .note.nv.cuinfo           --------------------------
	.section	.note.nv.cuinfo,"",@"SHT_NOTE"
	.sectionflags	@"SHF_NOTE_NV_CUINFO"
        /*0018*/ 	.short	0x0002
        /*001a*/ 	.short	0x0064
        /*001c*/ 	.short	0x0082
	.zero		2


//--------------------- .nv.info                  --------------------------
	.section	.nv.info,"",@"SHT_CUDA_INFO"
	.align	4


	//----- nvinfo : EIATTR_REGCOUNT
	.align		4
        /*0000*/ 	.byte	0x04, 0x2f
        /*0002*/ 	.short	(.L_1 - .L_0)
	.align		4
.L_0:
        /*0004*/ 	.word	index@(_Z16fillHistogramGPUPfPi)
        /*0008*/ 	.word	0x0000000e


	//----- nvinfo : EIATTR_FRAME_SIZE
	.align		4
.L_1:
        /*000c*/ 	.byte	0x04, 0x11
        /*000e*/ 	.short	(.L_3 - .L_2)
	.align		4
.L_2:
        /*0010*/ 	.word	index@($__internal_0_$__cuda_sm3x_div_rn_noftz_f32_slowpath)
        /*0014*/ 	.word	0x00000000


	//----- nvinfo : EIATTR_FRAME_SIZE
	.align		4
.L_3:
        /*0018*/ 	.byte	0x04, 0x11
        /*001a*/ 	.short	(.L_5 - .L_4)
	.align		4
.L_4:
        /*001c*/ 	.word	index@(_Z16fillHistogramGPUPfPi)
        /*0020*/ 	.word	0x00000000


	//----- nvinfo : EIATTR_MIN_STACK_SIZE
	.align		4
.L_5:
        /*0024*/ 	.byte	0x04, 0x12
        /*0026*/ 	.short	(.L_7 - .L_6)
	.align		4
.L_6:
        /*0028*/ 	.word	index@(_Z16fillHistogramGPUPfPi)
        /*002c*/ 	.word	0x00000000
.L_7:


//--------------------- .nv.compat                --------------------------
	.section	.nv.compat,"",@"SHT_CUDA_COMPAT_INFO"
	.align	4
        /*0000*/ 	.byte	0x02, 0x09, 0x00, 0x00, 0x02, 0x02, 0x01, 0x00, 0x02, 0x05, 0x05, 0x00, 0x03, 0x07, 0x01, 0x01
        /*0010*/ 	.byte	0x02, 0x03, 0x00, 0x00, 0x02, 0x06, 0x01, 0x00, 0x04, 0x0b, 0x08, 0x00, 0x01, 0x00, 0x00, 0x00
        /*0020*/ 	.byte	0x00, 0x00, 0x00, 0x00


//--------------------- .nv.info._Z16fillHistogramGPUPfPi --------------------------
	.section	.nv.info._Z16fillHistogramGPUPfPi,"",@"SHT_CUDA_INFO"
	.sectionflags	@""
	.align	4


	//----- nvinfo : EIATTR_CUDA_API_VERSION
	.align		4
        /*0000*/ 	.byte	0x04, 0x37
        /*0002*/ 	.short	(.L_9 - .L_8)
.L_8:
        /*0004*/ 	.word	0x00000082


	//----- nvinfo : EIATTR_KPARAM_INFO
	.align		4
.L_9:
        /*0008*/ 	.byte	0x04, 0x17
        /*000a*/ 	.short	(.L_11 - .L_10)
.L_10:
        /*000c*/ 	.word	0x00000000
        /*0010*/ 	.short	0x0001
        /*0012*/ 	.short	0x0008
        /*0014*/ 	.byte	0x00, 0xf5, 0x21, 0x00


	//----- nvinfo : EIATTR_KPARAM_INFO
	.align		4
.L_11:
        /*0018*/ 	.byte	0x04, 0x17
        /*001a*/ 	.short	(.L_13 - .L_12)
.L_12:
        /*001c*/ 	.word	0x00000000
        /*0020*/ 	.short	0x0000
        /*0022*/ 	.short	0x0000
        /*0024*/ 	.byte	0x00, 0xf5, 0x21, 0x00


	//----- nvinfo : EIATTR_SPARSE_MMA_MASK
	.align		4
.L_13:
        /*0028*/ 	.byte	0x03, 0x50
        /*002a*/ 	.short	0x0000


	//----- nvinfo : EIATTR_MAXREG_COUNT
	.align		4
        /*002c*/ 	.byte	0x03, 0x1b
        /*002e*/ 	.short	0x00ff


	//----- nvinfo : EIATTR_NUM_BARRIERS
	.align		4
        /*0030*/ 	.byte	0x02, 0x4c
        /*0032*/ 	.byte	0x01
	.zero		1


	//----- nvinfo : EIATTR_MERCURY_ISA_VERSION
	.align		4
        /*0034*/ 	.byte	0x03, 0x5f
        /*0036*/ 	.short	0x0101


	//----- nvinfo : EIATTR_VRC_CTA_INIT_COUNT
	.align		4
        /*0038*/ 	.byte	0x02, 0x4a
	.zero		1
	.zero		1


	//----- nvinfo : EIATTR_EXIT_INSTR_OFFSETS
	.align		4
        /*003c*/ 	.byte	0x04, 0x1c
        /*003e*/ 	.short	(.L_15 - .L_14)


	//   ....[0]....
.L_14:
        /*0040*/ 	.word	0x00000270


	//   ....[1]....
        /*0044*/ 	.word	0x000002c0


	//----- nvinfo : EIATTR_CRS_STACK_SIZE
	.align		4
.L_15:
        /*0048*/ 	.byte	0x04, 0x1e
        /*004a*/ 	.short	(.L_17 - .L_16)
.L_16:
        /*004c*/ 	.word	0x00000000


	//----- nvinfo : EIATTR_CBANK_PARAM_SIZE
	.align		4
.L_17:
        /*0050*/ 	.byte	0x03, 0x19
        /*0052*/ 	.short	0x0010


	//----- nvinfo : EIATTR_PARAM_CBANK
	.align		4
        /*0054*/ 	.byte	0x04, 0x0a
        /*0056*/ 	.short	(.L_19 - .L_18)
	.align		4
.L_18:
        /*0058*/ 	.word	index@(.nv.constant0._Z16fillHistogramGPUPfPi)
        /*005c*/ 	.short	0x0380
        /*005e*/ 	.short	0x0010


	//----- nvinfo : EIATTR_SW_WAR
	.align		4
.L_19:
        /*0060*/ 	.byte	0x04, 0x36
        /*0062*/ 	.short	(.L_21 - .L_20)
.L_20:
        /*0064*/ 	.word	0x00000008
.L_21:


//--------------------- .nv.callgraph             --------------------------
	.section	.nv.callgraph,"",@"SHT_CUDA_CALLGRAPH"
	.align	4
	.sectionentsize	8
	.align		4
        /*0000*/ 	.word	0x00000000
	.align		4
        /*0004*/ 	.word	0xffffffff
	.align		4
        /*0008*/ 	.word	0x00000000
	.align		4
        /*000c*/ 	.word	0xfffffffe
	.align		4
        /*0010*/ 	.word	0x00000000
	.align		4
        /*0014*/ 	.word	0xfffffffd
	.align		4
        /*0018*/ 	.word	0x00000000
	.align		4
        /*001c*/ 	.word	0xfffffffc


//--------------------- .text._Z16fillHistogramGPUPfPi --------------------------
	.section	.text._Z16fillHistogramGPUPfPi,"ax",@progbits
	.align	128
        .global         _Z16fillHistogramGPUPfPi
        .type           _Z16fillHistogramGPUPfPi,@function
        .size           _Z16fillHistogramGPUPfPi,(.L_x_17 - _Z16fillHistogramGPUPfPi)
        .other          _Z16fillHistogramGPUPfPi,@"STO_CUDA_ENTRY STV_DEFAULT"
_Z16fillHistogramGPUPfPi:
.text._Z16fillHistogramGPUPfPi:
[----:B------:R-:W-:Y:S01]  /*0000*/  LDC R1, c[0x0][0x37c] ;  /* 0x0000df00ff017b82 */ /* 0x000fe20000000800 */
[----:B------:R-:W0:Y:S07]  /*0010*/  S2R R2, SR_TID.X ;  /* 0x0000000000027919 */ /* 0x000e2e0000002100 */
[----:B------:R-:W1:Y:S01]  /*0020*/  S2UR UR5, SR_CgaCtaId ;  /* 0x00000000000579c3 */ /* 0x000e620000008800 */
[----:B------:R-:W-:Y:S01]  /*0030*/  UMOV UR4, 0x400 ;  /* 0x0000040000047882 */ /* 0x000fe20000000000 */
[----:B------:R-:W2:Y:S01]  /*0040*/  LDCU.64 UR8, c[0x0][0x358] ;  /* 0x00006b00ff0877ac */ /* 0x000ea20008000a00 */
[----:B------:R-:W-:Y:S05]  /*0050*/  BSSY.RECONVERGENT B2, `(.L_x_0) ;  /* 0x000001f000027945 */ /* 0x000fea0003800200 */
[----:B------:R-:W3:Y:S08]  /*0060*/  S2UR UR6, SR_CTAID.X ;  /* 0x00000000000679c3 */ /* 0x000ef00000002500 */
[----:B------:R-:W3:Y:S01]  /*0070*/  LDC R7, c[0x0][0x360] ;  /* 0x0000d800ff077b82 */ /* 0x000ee20000000800 */
[----:B-1----:R-:W-:Y:S01]  /*0080*/  ULEA UR4, UR5, UR4, 0x18 ;  /* 0x0000000405047291 */ /* 0x002fe2000f8ec0ff */
[----:B0-----:R-:W-:-:S05]  /*0090*/  ISETP.GT.U32.AND P0, PT, R2, 0x9, PT ;  /* 0x000000090200780c */ /* 0x001fca0003f04070 */
[----:B------:R-:W-:Y:S01]  /*00a0*/  LEA R3, R2, UR4, 0x2 ;  /* 0x0000000402037c11 */ /* 0x000fe2000f8e10ff */
[----:B---3--:R-:W-:-:S07]  /*00b0*/  IMAD R7, R7, UR6, R2 ;  /* 0x0000000607077c24 */ /* 0x008fce000f8e0202 */
[----:B------:R0:W-:Y:S01]  /*00c0*/  @!P0 STS [R3], RZ ;  /* 0x000000ff03008388 */ /* 0x0001e20000000800 */
[----:B------:R-:W-:Y:S01]  /*00d0*/  BAR.SYNC.DEFER_BLOCKING 0x0 ;  /* 0x0000000000007b1d */ /* 0x000fe20000010000 */
[----:B------:R-:W-:-:S13]  /*00e0*/  ISETP.GT.AND P0, PT, R7, 0x20c49a, PT ;  /* 0x0020c49a0700780c */ /* 0x000fda0003f04270 */
[----:B0-2---:R-:W-:Y:S05]  /*00f0*/  @P0 BRA `(.L_x_1) ;  /* 0x0000000000500947 */ /* 0x005fea0003800000 */
[----:B------:R-:W0:Y:S02]  /*0100*/  LDC.64 R4, c[0x0][0x380] ;  /* 0x0000e000ff047b82 */ /* 0x000e240000000a00 */
[----:B0-----:R-:W-:-:S05]  /*0110*/  IMAD.WIDE R4, R7, 0x4, R4 ;  /* 0x0000000407047825 */ /* 0x001fca00078e0204 */
[----:B------:R-:W2:Y:S01]  /*0120*/  LDG.E R0, desc[UR8][R4.64] ;  /* 0x0000000804007981 */ /* 0x000ea2000c1e1900 */
[----:B------:R-:W-:Y:S01]  /*0130*/  IMAD.MOV.U32 R7, RZ, RZ, 0x3dcccccd ;  /* 0x3dcccccdff077424 */ /* 0x000fe200078e00ff */
[----:B------:R-:W-:Y:S01]  /*0140*/  BSSY.RECONVERGENT B1, `(.L_x_2) ;  /* 0x000000b000017945 */ /* 0x000fe20003800200 */
[----:B------:R-:W-:-:S04]  /*0150*/  IMAD.MOV.U32 R6, RZ, RZ, 0x41200000 ;  /* 0x41200000ff067424 */ /* 0x000fc800078e00ff */
[----:B------:R-:W-:-:S04]  /*0160*/  FFMA R6, R7, -R6, 1 ;  /* 0x3f80000007067423 */ /* 0x000fc80000000806 */
[----:B------:R-:W-:Y:S01]  /*0170*/  FFMA R7, R6, R7, 0.10000000149011611938 ;  /* 0x3dcccccd06077423 */ /* 0x000fe20000000007 */
[----:B--2---:R-:W0:Y:S03]  /*0180*/  FCHK P0, R0, 10 ;  /* 0x4120000000007902 */ /* 0x004e260000000000 */
[----:B------:R-:W-:-:S04]  /*0190*/  FFMA R6, R0, R7, RZ ;  /* 0x0000000700067223 */ /* 0x000fc800000000ff */
[----:B------:R-:W-:-:S04]  /*01a0*/  FFMA R8, R6, -10, R0 ;  /* 0xc120000006087823 */ /* 0x000fc80000000000 */
[----:B------:R-:W-:Y:S01]  /*01b0*/  FFMA R6, R7, R8, R6 ;  /* 0x0000000807067223 */ /* 0x000fe20000000006 */
[----:B0-----:R-:W-:Y:S06]  /*01c0*/  @!P0 BRA `(.L_x_3) ;  /* 0x0000000000088947 */ /* 0x001fec0003800000 */
[----:B------:R-:W-:-:S07]  /*01d0*/  MOV R4, 0x1f0 ;  /* 0x000001f000047802 */ /* 0x000fce0000000f00 */
[----:B------:R-:W-:Y:S05]  /*01e0*/  CALL.REL.NOINC `($__internal_0_$__cuda_sm3x_div_rn_noftz_f32_slowpath) ;  /* 0x0000000000387944 */ /* 0x000fea0003c00000 */
.L_x_3:
[----:B------:R-:W-:Y:S05]  /*01f0*/  BSYNC.RECONVERGENT B1 ;  /* 0x0000000000017941 */ /* 0x000fea0003800200 */
.L_x_2:
[----:B------:R-:W0:Y:S02]  /*0200*/  F2I.TRUNC.NTZ R6, R6 ;  /* 0x0000000600067305 */ /* 0x000e24000020f100 */
[----:B0-----:R-:W-:-:S04]  /*0210*/  VIMNMX R0, PT, PT, R6, 0x9, PT ;  /* 0x0000000906007848 */ /* 0x001fc80003fe0100 */
[----:B------:R-:W-:-:S05]  /*0220*/  LEA R0, R0, UR4, 0x2 ;  /* 0x0000000400007c11 */ /* 0x000fca000f8e10ff */
[----:B------:R0:W-:Y:S02]  /*0230*/  ATOMS.POPC.INC.32 RZ, [R0+URZ] ;  /* 0x0000000000ff7f8c */ /* 0x0001e4000d8000ff */
.L_x_1:
[----:B------:R-:W-:Y:S05]  /*0240*/  BSYNC.RECONVERGENT B2 ;  /* 0x0000000000027941 */ /* 0x000fea0003800200 */
.L_x_0:
[----:B------:R-:W-:Y:S01]  /*0250*/  BAR.SYNC.DEFER_BLOCKING 0x0 ;  /* 0x0000000000007b1d */ /* 0x000fe20000010000 */
[----:B------:R-:W-:-:S13]  /*0260*/  ISETP.GT.U32.AND P0, PT, R2, 0x9, PT ;  /* 0x000000090200780c */ /* 0x000fda0003f04070 */
[----:B------:R-:W-:Y:S05]  /*0270*/  @P0 EXIT ;  /* 0x000000000000094d */ /* 0x000fea0003800000 */
[----:B------:R-:W1:Y:S01]  /*0280*/  LDS R3, [R3] ;  /* 0x0000000003037984 */ /* 0x000e620000000800 */
[----:B------:R-:W2:Y:S02]  /*0290*/  LDC.64 R4, c[0x0][0x388] ;  /* 0x0000e200ff047b82 */ /* 0x000ea40000000a00 */
[----:B--2---:R-:W-:-:S05]  /*02a0*/  IMAD.WIDE.U32 R4, R2, 0x4, R4 ;  /* 0x0000000402047825 */ /* 0x004fca00078e0004 */
[----:B-1----:R-:W-:Y:S01]  /*02b0*/  REDG.E.ADD.STRONG.GPU desc[UR8][R4.64], R3 ;  /* 0x000000030400798e */ /* 0x002fe2000c12e108 */
[----:B------:R-:W-:Y:S05]  /*02c0*/  EXIT ;  /* 0x000000000000794d */ /* 0x000fea0003800000 */
        .weak           $__internal_0_$__cuda_sm3x_div_rn_noftz_f32_slowpath
        .type           $__internal_0_$__cuda_sm3x_div_rn_noftz_f32_slowpath,@function
        .size           $__internal_0_$__cuda_sm3x_div_rn_noftz_f32_slowpath,(.L_x_17 - $__internal_0_$__cuda_sm3x_div_rn_noftz_f32_slowpath)
$__internal_0_$__cuda_sm3x_div_rn_noftz_f32_slowpath:
[--C-:B------:R-:W-:Y:S01]  /*02d0*/  SHF.R.U32.HI R5, RZ, 0x17, R0.reuse ;  /* 0x00000017ff057819 */ /* 0x100fe20000011600 */
[----:B------:R-:W-:Y:S04]  /*02e0*/  BSSY.RECONVERGENT B0, `(.L_x_4) ;  /* 0x000005c000007945 */ /* 0x000fe80003800200 */
[----:B------:R-:W-:Y:S01]  /*02f0*/  BSSY.RELIABLE B3, `(.L_x_5) ;  /* 0x000001a000037945 */ /* 0x000fe20003800100 */
[----:B------:R-:W-:Y:S01]  /*0300*/  IMAD.MOV.U32 R6, RZ, RZ, R0 ;  /* 0x000000ffff067224 */ /* 0x000fe200078e0000 */
[----:B------:R-:W-:-:S05]  /*0310*/  LOP3.LUT R5, R5, 0xff, RZ, 0xc0, !PT ;  /* 0x000000ff05057812 */ /* 0x000fca00078ec0ff */
[----:B------:R-:W-:-:S05]  /*0320*/  VIADD R8, R5, 0xffffffff ;  /* 0xffffffff05087836 */ /* 0x000fca0000000000 */
[----:B------:R-:W-:-:S13]  /*0330*/  ISETP.GT.U32.OR P0, PT, R8, 0xfd, !PT ;  /* 0x000000fd0800780c */ /* 0x000fda0007f04470 */
[----:B------:R-:W-:Y:S01]  /*0340*/  @!P0 IMAD.MOV.U32 R7, RZ, RZ, RZ ;  /* 0x000000ffff078224 */ /* 0x000fe200078e00ff */
[----:B------:R-:W-:Y:S06]  /*0350*/  @!P0 BRA `(.L_x_6) ;  /* 0x00000000004c8947 */ /* 0x000fec0003800000 */
[----:B------:R-:W-:-:S13]  /*0360*/  FSETP.GTU.FTZ.AND P0, PT, |R0|, +INF , PT ;  /* 0x7f8000000000780b */ /* 0x000fda0003f1c200 */
[----:B------:R-:W-:Y:S05]  /*0370*/  @P0 BREAK.RELIABLE B3 ;  /* 0x0000000000030942 */ /* 0x000fea0003800100 */
[----:B------:R-:W-:Y:S05]  /*0380*/  @P0 BRA `(.L_x_7) ;  /* 0x0000000400400947 */ /* 0x000fea0003800000 */
[----:B------:R-:W-:-:S05]  /*0390*/  IMAD.MOV.U32 R7, RZ, RZ, 0x41200000 ;  /* 0x41200000ff077424 */ /* 0x000fca00078e00ff */
[----:B------:R-:W-:-:S13]  /*03a0*/  LOP3.LUT P0, RZ, R7, 0x7fffffff, R6, 0xc8, !PT ;  /* 0x7fffffff07ff7812 */ /* 0x000fda000780c806 */
[----:B------:R-:W-:Y:S05]  /*03b0*/  @!P0 BREAK.RELIABLE B3 ;  /* 0x0000000000038942 */ /* 0x000fea0003800100 */
[----:B------:R-:W-:Y:S05]  /*03c0*/  @!P0 BRA `(.L_x_8) ;  /* 0x0000000400288947 */ /* 0x000fea0003800000 */
[----:B------:R-:W-:-:S13]  /*03d0*/  LOP3.LUT P0, RZ, R6, 0x7fffffff, RZ, 0xc0, !PT ;  /* 0x7fffffff06ff7812 */ /* 0x000fda000780c0ff */
[----:B------:R-:W-:Y:S05]  /*03e0*/  @!P0 BREAK.RELIABLE B3 ;  /* 0x0000000000038942 */ /* 0x000fea0003800100 */
[----:B------:R-:W-:Y:S05]  /*03f0*/  @!P0 BRA `(.L_x_9) ;  /* 0x0000000400148947 */ /* 0x000fea0003800000 */
[----:B------:R-:W-:Y:S02]  /*0400*/  FSETP.NEU.FTZ.AND P0, PT, |R0|, +INF , PT ;  /* 0x7f8000000000780b */ /* 0x000fe40003f1d200 */
[----:B------:R-:W-:-:S04]  /*0410*/  LOP3.LUT P1, RZ, R7, 0x7fffffff, RZ, 0xc0, !PT ;  /* 0x7fffffff07ff7812 */ /* 0x000fc8000782c0ff */
[----:B------:R-:W-:-:S13]  /*0420*/  PLOP3.LUT P0, PT, P0, P1, PT, 0x2f, 0xf2 ;  /* 0x0000000000f2781c */ /* 0x000fda0000702577 */
[----:B------:R-:W-:Y:S05]  /*0430*/  @P0 BREAK.RELIABLE B3 ;  /* 0x0000000000030942 */ /* 0x000fea0003800100 */
[----:B------:R-:W-:Y:S05]  /*0440*/  @P0 BRA `(.L_x_10) ;  /* 0x0000000000f40947 */ /* 0x000fea0003800000 */
[----:B------:R-:W-:-:S13]  /*0450*/  ISETP.GE.AND P0, PT, R8, RZ, PT ;  /* 0x000000ff0800720c */ /* 0x000fda0003f06270 */
[----:B------:R-:W-:Y:S02]  /*0460*/  @P0 IMAD.MOV.U32 R7, RZ, RZ, RZ ;  /* 0x000000ffff070224 */ /* 0x000fe400078e00ff */
[----:B------:R-:W-:Y:S01]  /*0470*/  @!P0 FFMA R6, R0, 1.84467440737095516160e+19, RZ ;  /* 0x5f80000000068823 */ /* 0x000fe200000000ff */
[----:B------:R-:W-:-:S07]  /*0480*/  @!P0 IMAD.MOV.U32 R7, RZ, RZ, -0x40 ;  /* 0xffffffc0ff078424 */ /* 0x000fce00078e00ff */
.L_x_6:
[----:B------:R-:W-:Y:S05]  /*0490*/  BSYNC.RELIABLE B3 ;  /* 0x0000000000037941 */ /* 0x000fea0003800100 */
.L_x_5:
[----:B------:R-:W-:Y:S01]  /*04a0*/  UMOV UR5, 0x41200000 ;  /* 0x4120000000057882 */ /* 0x000fe20000000000 */
[----:B------:R-:W-:Y:S01]  /*04b0*/  VIADD R5, R5, 0xffffff81 ;  /* 0xffffff8105057836 */ /* 0x000fe20000000000 */
[----:B------:R-:W-:Y:S01]  /*04c0*/  UIADD3 UR5, UPT, UPT, UR5, -0x1800000, URZ ;  /* 0xfe80000005057890 */ /* 0x000fe2000fffe0ff */
[----:B------:R-:W-:Y:S02]  /*04d0*/  BSSY.RECONVERGENT B3, `(.L_x_11) ;  /* 0x0000033000037945 */ /* 0x000fe40003800200 */
[----:B------:R-:W-:Y:S01]  /*04e0*/  IMAD R0, R5, -0x800000, R6 ;  /* 0xff80000005007824 */ /* 0x000fe200078e0206 */
[----:B------:R-:W-:Y:S02]  /*04f0*/  IADD3 R7, PT, PT, R7, -0x3, R5 ;  /* 0xfffffffd07077810 */ /* 0x000fe40007ffe005 */
[----:B------:R-:W-:-:S03]  /*0500*/  FADD.FTZ R9, -RZ, -UR5 ;  /* 0x80000005ff097e21 */ /* 0x000fc60008010100 */
[----:B------:R-:W0:Y:S02]  /*0510*/  MUFU.RCP R8, UR5 ;  /* 0x0000000500087d08 */ /* 0x000e240008001000 */
[----:B0-----:R-:W-:-:S04]  /*0520*/  FFMA R11, R8, R9, 1 ;  /* 0x3f800000080b7423 */ /* 0x001fc80000000009 */
[----:B------:R-:W-:-:S04]  /*0530*/  FFMA R11, R8, R11, R8 ;  /* 0x0000000b080b7223 */ /* 0x000fc80000000008 */
[----:B------:R-:W-:-:S04]  /*0540*/  FFMA R6, R0, R11, RZ ;  /* 0x0000000b00067223 */ /* 0x000fc800000000ff */
[----:B------:R-:W-:-:S04]  /*0550*/  FFMA R8, R9, R6, R0 ;  /* 0x0000000609087223 */ /* 0x000fc80000000000 */
[----:B------:R-:W-:-:S04]  /*0560*/  FFMA R8, R11, R8, R6 ;  /* 0x000000080b087223 */ /* 0x000fc80000000006 */
[----:B------:R-:W-:-:S04]  /*0570*/  FFMA R9, R9, R8, R0 ;  /* 0x0000000809097223 */ /* 0x000fc80000000000 */
[----:B------:R-:W-:-:S05]  /*0580*/  FFMA R6, R11, R9, R8 ;  /* 0x000000090b067223 */ /* 0x000fca0000000008 */
[----:B------:R-:W-:-:S04]  /*0590*/  SHF.R.U32.HI R0, RZ, 0x17, R6 ;  /* 0x00000017ff007819 */ /* 0x000fc80000011606 */
[----:B------:R-:W-:-:S05]  /*05a0*/  LOP3.LUT R0, R0, 0xff, RZ, 0xc0, !PT ;  /* 0x000000ff00007812 */ /* 0x000fca00078ec0ff */
[----:B------:R-:W-:-:S04]  /*05b0*/  IMAD.IADD R10, R0, 0x1, R7 ;  /* 0x00000001000a7824 */ /* 0x000fc800078e0207 */
[----:B------:R-:W-:-:S05]  /*05c0*/  VIADD R0, R10, 0xffffffff ;  /* 0xffffffff0a007836 */ /* 0x000fca0000000000 */
[----:B------:R-:W-:-:S13]  /*05d0*/  ISETP.GE.U32.AND P0, PT, R0, 0xfe, PT ;  /* 0x000000fe0000780c */ /* 0x000fda0003f06070 */
[----:B------:R-:W-:Y:S05]  /*05e0*/  @!P0 BRA `(.L_x_12) ;  /* 0x0000000000808947 */ /* 0x000fea0003800000 */
[----:B------:R-:W-:-:S13]  /*05f0*/  ISETP.GT.AND P0, PT, R10, 0xfe, PT ;  /* 0x000000fe0a00780c */ /* 0x000fda0003f04270 */
[----:B------:R-:W-:Y:S05]  /*0600*/  @P0 BRA `(.L_x_13) ;  /* 0x00000000006c0947 */ /* 0x000fea0003800000 */
[----:B------:R-:W-:-:S13]  /*0610*/  ISETP.GE.AND P0, PT, R10, 0x1, PT ;  /* 0x000000010a00780c */ /* 0x000fda0003f06270 */
[----:B------:R-:W-:Y:S05]  /*0620*/  @P0 BRA `(.L_x_14) ;  /* 0x0000000000740947 */ /* 0x000fea0003800000 */
[----:B------:R-:W-:Y:S02]  /*0630*/  ISETP.GE.AND P0, PT, R10, -0x18, PT ;  /* 0xffffffe80a00780c */ /* 0x000fe40003f06270 */
[----:B------:R-:W-:-:S11]  /*0640*/  LOP3.LUT R6, R6, 0x80000000, RZ, 0xc0, !PT ;  /* 0x8000000006067812 */ /* 0x000fd600078ec0ff */
[----:B------:R-:W-:Y:S05]  /*0650*/  @!P0 BRA `(.L_x_14) ;  /* 0x0000000000688947 */ /* 0x000fea0003800000 */
[CC--:B------:R-:W-:Y:S01]  /*0660*/  FFMA.RZ R0, R11.reuse, R9.reuse, R8 ;  /* 0x000000090b007223 */ /* 0x0c0fe2000000c008 */
[----:B------:R-:W-:Y:S01]  /*0670*/  IMAD.MOV R7, RZ, RZ, -R10 ;  /* 0x000000ffff077224 */ /* 0x000fe200078e0a0a */
[C---:B------:R-:W-:Y:S02]  /*0680*/  ISETP.NE.AND P2, PT, R10.reuse, RZ, PT ;  /* 0x000000ff0a00720c */ /* 0x040fe40003f45270 */
[----:B------:R-:W-:Y:S02]  /*0690*/  ISETP.NE.AND P1, PT, R10, RZ, PT ;  /* 0x000000ff0a00720c */ /* 0x000fe40003f25270 */
[----:B------:R-:W-:Y:S01]  /*06a0*/  LOP3.LUT R5, R0, 0x7fffff, RZ, 0xc0, !PT ;  /* 0x007fffff00057812 */ /* 0x000fe200078ec0ff */
[CCC-:B------:R-:W-:Y:S01]  /*06b0*/  FFMA.RP R0, R11.reuse, R9.reuse, R8.reuse ;  /* 0x000000090b007223 */ /* 0x1c0fe20000008008 */
[----:B------:R-:W-:Y:S01]  /*06c0*/  FFMA.RM R11, R11, R9, R8 ;  /* 0x000000090b0b7223 */ /* 0x000fe20000004008 */
[----:B------:R-:W-:Y:S01]  /*06d0*/  VIADD R8, R10, 0x20 ;  /* 0x000000200a087836 */ /* 0x000fe20000000000 */
[----:B------:R-:W-:-:S03]  /*06e0*/  LOP3.LUT R5, R5, 0x800000, RZ, 0xfc, !PT ;  /* 0x0080000005057812 */ /* 0x000fc600078efcff */
[----:B------:R-:W-:Y:S02]  /*06f0*/  FSETP.NEU.FTZ.AND P0, PT, R0, R11, PT ;  /* 0x0000000b0000720b */ /* 0x000fe40003f1d000 */
[----:B------:R-:W-:Y:S02]  /*0700*/  SHF.L.U32 R8, R5, R8, RZ ;  /* 0x0000000805087219 */ /* 0x000fe400000006ff */
[----:B------:R-:W-:Y:S02]  /*0710*/  SEL R0, R7, RZ, P2 ;  /* 0x000000ff07007207 */ /* 0x000fe40001000000 */
[----:B------:R-:W-:Y:S02]  /*0720*/  ISETP.NE.AND P1, PT, R8, RZ, P1 ;  /* 0x000000ff0800720c */ /* 0x000fe40000f25270 */
[----:B------:R-:W-:Y:S02]  /*0730*/  SHF.R.U32.HI R0, RZ, R0, R5 ;  /* 0x00000000ff007219 */ /* 0x000fe40000011605 */
[----:B------:R-:W-:-:S02]  /*0740*/  PLOP3.LUT P0, PT, P0, P1, PT, 0xf8, 0x8f ;  /* 0x00000000008f781c */ /* 0x000fc40000703f70 */
[----:B------:R-:W-:Y:S02]  /*0750*/  SHF.R.U32.HI R8, RZ, 0x1, R0 ;  /* 0x00000001ff087819 */ /* 0x000fe40000011600 */
[----:B------:R-:W-:-:S04]  /*0760*/  SEL R5, RZ, 0x1, !P0 ;  /* 0x00000001ff057807 */ /* 0x000fc80004000000 */
[----:B------:R-:W-:-:S04]  /*0770*/  LOP3.LUT R5, R5, 0x1, R8, 0xf8, !PT ;  /* 0x0000000105057812 */ /* 0x000fc800078ef808 */
[----:B------:R-:W-:-:S05]  /*0780*/  LOP3.LUT R5, R5, R0, RZ, 0xc0, !PT ;  /* 0x0000000005057212 */ /* 0x000fca00078ec0ff */
[----:B------:R-:W-:-:S05]  /*0790*/  IMAD.IADD R5, R8, 0x1, R5 ;  /* 0x0000000108057824 */ /* 0x000fca00078e0205 */
[----:B------:R-:W-:Y:S01]  /*07a0*/  LOP3.LUT R6, R5, R6, RZ, 0xfc, !PT ;  /* 0x0000000605067212 */ /* 0x000fe200078efcff */
[----:B------:R-:W-:Y:S06]  /*07b0*/  BRA `(.L_x_14) ;  /* 0x0000000000107947 */ /* 0x000fec0003800000 */
.L_x_13:
[----:B------:R-:W-:-:S04]  /*07c0*/  LOP3.LUT R6, R6, 0x80000000, RZ, 0xc0, !PT ;  /* 0x8000000006067812 */ /* 0x000fc800078ec0ff */
[----:B------:R-:W-:Y:S01]  /*07d0*/  LOP3.LUT R6, R6, 0x7f800000, RZ, 0xfc, !PT ;  /* 0x7f80000006067812 */ /* 0x000fe200078efcff */
[----:B------:R-:W-:Y:S06]  /*07e0*/  BRA `(.L_x_14) ;  /* 0x0000000000047947 */ /* 0x000fec0003800000 */
.L_x_12:
[----:B------:R-:W-:-:S07]  /*07f0*/  IMAD R6, R7, 0x800000, R6 ;  /* 0x0080000007067824 */ /* 0x000fce00078e0206 */
.L_x_14:
[----:B------:R-:W-:Y:S05]  /*0800*/  BSYNC.RECONVERGENT B3 ;  /* 0x0000000000037941 */ /* 0x000fea0003800200 */
.L_x_11:
[----:B------:R-:W-:Y:S05]  /*0810*/  BRA `(.L_x_15) ;  /* 0x0000000000207947 */ /* 0x000fea0003800000 */
.L_x_10:
[----:B------:R-:W-:-:S04]  /*0820*/  LOP3.LUT R6, R7, 0x80000000, R6, 0x48, !PT ;  /* 0x8000000007067812 */ /* 0x000fc800078e4806 */
[----:B------:R-:W-:Y:S01]  /*0830*/  LOP3.LUT R6, R6, 0x7f800000, RZ, 0xfc, !PT ;  /* 0x7f80000006067812 */ /* 0x000fe200078efcff */
[----:B------:R-:W-:Y:S06]  /*0840*/  BRA `(.L_x_15) ;  /* 0x0000000000147947 */ /* 0x000fec0003800000 */
.L_x_9:
[----:B------:R-:W-:Y:S01]  /*0850*/  LOP3.LUT R6, R7, 0x80000000, R6, 0x48, !PT ;  /* 0x8000000007067812 */ /* 0x000fe200078e4806 */
[----:B------:R-:W-:Y:S06]  /*0860*/  BRA `(.L_x_15) ;  /* 0x00000000000c7947 */ /* 0x000fec0003800000 */
.L_x_8:
[----:B------:R-:W0:Y:S01]  /*0870*/  MUFU.RSQ R6, -QNAN ;  /* 0xffc0000000067908 */ /* 0x000e220000001400 */
[----:B------:R-:W-:Y:S05]  /*0880*/  BRA `(.L_x_15) ;  /* 0x0000000000047947 */ /* 0x000fea0003800000 */
.L_x_7:
[----:B------:R-:W-:-:S07]  /*0890*/  FADD.FTZ R6, R0, 10 ;  /* 0x4120000000067421 */ /* 0x000fce0000010000 */
.L_x_15:
[----:B------:R-:W-:Y:S05]  /*08a0*/  BSYNC.RECONVERGENT B0 ;  /* 0x0000000000007941 */ /* 0x000fea0003800200 */
.L_x_4:
[----:B------:R-:W-:-:S04]  /*08b0*/  IMAD.MOV.U32 R5, RZ, RZ, 0x0 ;  /* 0x00000000ff057424 */ /* 0x000fc800078e00ff */
[----:B0-----:R-:W-:Y:S05]  /*08c0*/  RET.REL.NODEC R4 `(_Z16fillHistogramGPUPfPi) ;  /* 0xfffffff404cc7950 */ /* 0x001fea0003c3ffff */
.L_x_16:
[----:B------:R-:W-:-:S00]  /*08d0*/  BRA `(.L_x_16) ;  /* 0xfffffffc00fc7947 */ /* 0x000fc0000383ffff */
[----:B------:R-:W-:-:S00]  /*08e0*/  NOP ;  /* 0x0000000000007918 */ /* 0x000fc00000000000 */
        /* <DEDUP_REMOVED lines=9> */
.L_x_17:


//--------------------- .nv.shared._Z16fillHistogramGPUPfPi --------------------------
	.section	.nv.shared._Z16fillHistogramGPUPfPi,"aw",@nobits
	.sectionflags	@""
	.align	4
.nv.shared._Z16fillHistogramGPUPfPi:
	.zero		1064


//--------------------- .nv.shared.reserved.0     --------------------------
	.section	.nv.shared.reserved.0,"aw",@nobits
	.weak		__nv_reservedSMEM_offset_0_alias
	.size		__nv_reservedSMEM_offset_0_alias, 0, 64
	.other		__nv_reservedSMEM_offset_0_alias,@"STO_CUDA_RESERVED_SHARED STV_DEFAULT"
__nv_reservedSMEM_offset_0_alias:
	.zero		0
	.zero		64


//--------------------- .nv.constant0._Z16fillHistogramGPUPfPi --------------------------
	.section	.nv.constant0._Z16fillHistogramGPUPfPi,"a",@progbits
	.sectionflags	@""
	.align	4
.nv.constant0._Z16fillHistogramGPUPfPi:
	.zero		912


//--------------------- SYMBOLS --------------------------

	.type		.nv.reservedSmem.offset0,@object
	.size		.nv.reservedSmem.offset0,0x4
	.type		.nv.reservedSmem.cap,@object
	.size		.nv.reservedSmem.cap,0x4
